//
// Generated by NVIDIA NVVM Compiler
//
// Compiler Build ID: CL-36424714
// Cuda compilation tools, release 13.0, V13.0.88
// Based on NVVM 20.0.0
//

.version 9.0
.target sm_100
.address_size 64

	// .globl	_Z12vecAddKernelPfS_S_i

.visible .entry _Z12vecAddKernelPfS_S_i(
	.param .u64 .ptr .align 1 _Z12vecAddKernelPfS_S_i_param_0,
	.param .u64 .ptr .align 1 _Z12vecAddKernelPfS_S_i_param_1,
	.param .u64 .ptr .align 1 _Z12vecAddKernelPfS_S_i_param_2,
	.param .u32 _Z12vecAddKernelPfS_S_i_param_3
)
{
	.reg .pred 	%p<2>;
	.reg .b32 	%r<7>;
	.reg .b32 	%f<4>;
	.reg .b64 	%rd<11>;

	ld.param.u64 	%rd1, [_Z12vecAddKernelPfS_S_i_param_0];
	ld.param.u64 	%rd2, [_Z12vecAddKernelPfS_S_i_param_1];
	ld.param.u64 	%rd3, [_Z12vecAddKernelPfS_S_i_param_2];
	ld.param.u32 	%r2, [_Z12vecAddKernelPfS_S_i_param_3];
	mov.u32 	%r3, %tid.x;
	mov.u32 	%r4, %ntid.x;
	add.s32 	%r5, %r3, %r4;
	mov.u32 	%r6, %ctaid.x;
	add.s32 	%r1, %r5, %r6;
	setp.ge.s32 	%p1, %r1, %r2;
	@%p1 bra 	$L__BB0_2;
	cvta.to.global.u64 	%rd4, %rd1;
	cvta.to.global.u64 	%rd5, %rd2;
	cvta.to.global.u64 	%rd6, %rd3;
	mul.wide.s32 	%rd7, %r1, 4;
	add.s64 	%rd8, %rd4, %rd7;
	ld.global.f32 	%f1, [%rd8];
	add.s64 	%rd9, %rd5, %rd7;
	ld.global.f32 	%f2, [%rd9];
	add.f32 	%f3, %f1, %f2;
	add.s64 	%rd10, %rd6, %rd7;
	st.global.f32 	[%rd10], %f3;
$L__BB0_2:
	ret;

}


// ===== COMPILED SASS (sm_100) =====

	.target	sm_100

	.elftype	@"ET_EXEC"


//--------------------- .note.nv.tkinfo           --------------------------
	.section	.note.nv.tkinfo,"",@"SHT_NOTE"
	.sectionflags	@"SHF_NOTE_NV_TKINFO"
	.tkinfo
        /*0018*/ 	.word	0x00000002
        /*0030*/ 	.string	""
        /*0030*/ 	.string	"ptxas"
        /*0030*/ 	.string	"Cuda compilation tools, release 13.0, V13.0.88"
        /*0030*/ 	.string	"Build cuda_13.0.r13.0/compiler.36424714_0"
        /*0030*/ 	.string	"-arch sm_100 -m 64 "



//--------------------- .note.nv.cuinfo           --------------------------
	.section	.note.nv.cuinfo,"",@"SHT_NOTE"
	.sectionflags	@"SHF_NOTE_NV_CUINFO"
        /*0018*/ 	.short	0x0002
        /*001a*/ 	.short	0x0064
        /*001c*/ 	.short	0x0082
	.zero		2


//--------------------- .nv.info                  --------------------------
	.section	.nv.info,"",@"SHT_CUDA_INFO"
	.align	4


	//----- nvinfo : EIATTR_REGCOUNT
	.align		4
        /*0000*/ 	.byte	0x04, 0x2f
        /*0002*/ 	.short	(.L_1 - .L_0)
	.align		4
.L_0:
        /*0004*/ 	.word	index@(_Z12vecAddKernelPfS_S_i)
        /*0008*/ 	.word	0x0000000c


	//----- nvinfo : EIATTR_FRAME_SIZE
	.align		4
.L_1:
        /*000c*/ 	.byte	0x04, 0x11
        /*000e*/ 	.short	(.L_3 - .L_2)
	.align		4
.L_2:
        /*0010*/ 	.word	index@(_Z12vecAddKernelPfS_S_i)
        /*0014*/ 	.word	0x00000000


	//----- nvinfo : EIATTR_MIN_STACK_SIZE
	.align		4
.L_3:
        /*0018*/ 	.byte	0x04, 0x12
        /*001a*/ 	.short	(.L_5 - .L_4)
	.align		4
.L_4:
        /*001c*/ 	.word	index@(_Z12vecAddKernelPfS_S_i)
        /*0020*/ 	.word	0x00000000
.L_5:


//--------------------- .nv.compat                --------------------------
	.section	.nv.compat,"",@"SHT_CUDA_COMPAT_INFO"
	.align	4
        /*0000*/ 	.byte	0x02, 0x09, 0x00, 0x00, 0x02, 0x02, 0x01, 0x00, 0x02, 0x05, 0x05, 0x00, 0x03, 0x07, 0x01, 0x01
        /*0010*/ 	.byte	0x02, 0x03, 0x00, 0x00, 0x02, 0x06, 0x01, 0x00, 0x04, 0x0b, 0x08, 0x00, 0x09, 0x00, 0x00, 0x00
        /*0020*/ 	.byte	0x00, 0x00, 0x00, 0x00


//--------------------- .nv.info._Z12vecAddKernelPfS_S_i --------------------------
	.section	.nv.info._Z12vecAddKernelPfS_S_i,"",@"SHT_CUDA_INFO"
	.sectionflags	@""
	.align	4


	//----- nvinfo : EIATTR_CUDA_API_VERSION
	.align		4
        /*0000*/ 	.byte	0x04, 0x37
        /*0002*/ 	.short	(.L_7 - .L_6)
.L_6:
        /*0004*/ 	.word	0x00000082


	//----- nvinfo : EIATTR_KPARAM_INFO
	.align		4
.L_7:
        /*0008*/ 	.byte	0x04, 0x17
        /*000a*/ 	.short	(.L_9 - .L_8)
.L_8:
        /*000c*/ 	.word	0x00000000
        /*0010*/ 	.short	0x0003
        /*0012*/ 	.short	0x0018
        /*0014*/ 	.byte	0x00, 0xf0, 0x11, 0x00


	//----- nvinfo : EIATTR_KPARAM_INFO
	.align		4
.L_9:
        /*0018*/ 	.byte	0x04, 0x17
        /*001a*/ 	.short	(.L_11 - .L_10)
.L_10:
        /*001c*/ 	.word	0x00000000
        /*0020*/ 	.short	0x0002
        /*0022*/ 	.short	0x0010
        /*0024*/ 	.byte	0x00, 0xf5, 0x21, 0x00


	//----- nvinfo : EIATTR_KPARAM_INFO
	.align		4
.L_11:
        /*0028*/ 	.byte	0x04, 0x17
        /*002a*/ 	.short	(.L_13 - .L_12)
.L_12:
        /*002c*/ 	.word	0x00000000
        /*0030*/ 	.short	0x0001
        /*0032*/ 	.short	0x0008
        /*0034*/ 	.byte	0x00, 0xf5, 0x21, 0x00


	//----- nvinfo : EIATTR_KPARAM_INFO
	.align		4
.L_13:
        /*0038*/ 	.byte	0x04, 0x17
        /*003a*/ 	.short	(.L_15 - .L_14)
.L_14:
        /*003c*/ 	.word	0x00000000
        /*0040*/ 	.short	0x0000
        /*0042*/ 	.short	0x0000
        /*0044*/ 	.byte	0x00, 0xf5, 0x21, 0x00


	//----- nvinfo : EIATTR_SPARSE_MMA_MASK
	.align		4
.L_15:
        /*0048*/ 	.byte	0x03, 0x50
        /*004a*/ 	.short	0x0000


	//----- nvinfo : EIATTR_MAXREG_COUNT
	.align		4
        /*004c*/ 	.byte	0x03, 0x1b
        /*004e*/ 	.short	0x00ff


	//----- nvinfo : EIATTR_MERCURY_ISA_VERSION
	.align		4
        /*0050*/ 	.byte	0x03, 0x5f
        /*0052*/ 	.short	0x0101


	//----- nvinfo : EIATTR_VRC_CTA_INIT_COUNT
	.align		4
        /*0054*/ 	.byte	0x02, 0x4a
	.zero		1
	.zero		1


	//----- nvinfo : EIATTR_EXIT_INSTR_OFFSETS
	.align		4
        /*0058*/ 	.byte	0x04, 0x1c
        /*005a*/ 	.short	(.L_17 - .L_16)


	//   ....[0]....
.L_16:
        /*005c*/ 	.word	0x00000070


	//   ....[1]....
        /*0060*/ 	.word	0x00000130


	//----- nvinfo : EIATTR_CBANK_PARAM_SIZE
	.align		4
.L_17:
        /*0064*/ 	.byte	0x03, 0x19
        /*0066*/ 	.short	0x001c


	//----- nvinfo : EIATTR_PARAM_CBANK
	.align		4
        /*0068*/ 	.byte	0x04, 0x0a
        /*006a*/ 	.short	(.L_19 - .L_18)
	.align		4
.L_18:
        /*006c*/ 	.word	index@(.nv.constant0._Z12vecAddKernelPfS_S_i)
        /*0070*/ 	.short	0x0380
        /*0072*/ 	.short	0x001c


	//----- nvinfo : EIATTR_SW_WAR
	.align		4
.L_19:
        /*0074*/ 	.byte	0x04, 0x36
        /*0076*/ 	.short	(.L_21 - .L_20)
.L_20:
        /*0078*/ 	.word	0x00000008
.L_21:


//--------------------- .nv.callgraph             --------------------------
	.section	.nv.callgraph,"",@"SHT_CUDA_CALLGRAPH"
	.align	4
	.sectionentsize	8
	.align		4
        /*0000*/ 	.word	0x00000000
	.align		4
        /*0004*/ 	.word	0xffffffff
	.align		4
        /*0008*/ 	.word	0x00000000
	.align		4
        /*000c*/ 	.word	0xfffffffe
	.align		4
        /*0010*/ 	.word	0x00000000
	.align		4
        /*0014*/ 	.word	0xfffffffd
	.align		4
        /*0018*/ 	.word	0x00000000
	.align		4
        /*001c*/ 	.word	0xfffffffc


//--------------------- .text._Z12vecAddKernelPfS_S_i --------------------------
	.section	.text._Z12vecAddKernelPfS_S_i,"ax",@progbits
	.align	128
        .global         _Z12vecAddKernelPfS_S_i
        .type           _Z12vecAddKernelPfS_S_i,@function
        .size           _Z12vecAddKernelPfS_S_i,(.L_x_1 - _Z12vecAddKernelPfS_S_i)
        .other          _Z12vecAddKernelPfS_S_i,@"STO_CUDA_ENTRY STV_DEFAULT"
_Z12vecAddKernelPfS_S_i:
.text._Z12vecAddKernelPfS_S_i:
[----:B------:R-:W-:Y:S01]  /*0000*/  LDC R1, c[0x0][0x37c] ;  /* 0x0000df00ff017b82 */ /* 0x000fe20000000800 */
[----:B------:R-:W0:Y:S01]  /*0010*/  S2R R9, SR_TID.X ;  /* 0x0000000000097919 */ /* 0x000e220000002100 */
[----:B------:R-:W0:Y:S01]  /*0020*/  LDCU UR4, c[0x0][0x360] ;  /* 0x00006c00ff0477ac */ /* 0x000e220008000800 */
[----:B------:R-:W0:Y:S01]  /*0030*/  S2R R0, SR_CTAID.X ;  /* 0x0000000000007919 */ /* 0x000e220000002500 */
[----:B------:R-:W1:Y:S01]  /*0040*/  LDCU UR5, c[0x0][0x398] ;  /* 0x00007300ff0577ac */ /* 0x000e620008000800 */
[----:B0-----:R-:W-:-:S04]  /*0050*/  IADD3 R9, PT, PT, R0, UR4, R9 ;  /* 0x0000000400097c10 */ /* 0x001fc8000fffe009 */
[----:B-1----:R-:W-:-:S13]  /*0060*/  ISETP.GE.AND P0, PT, R9, UR5, PT ;  /* 0x0000000509007c0c */ /* 0x002fda000bf06270 */
[----:B------:R-:W-:Y:S05]  /*0070*/  @P0 EXIT ;  /* 0x000000000000094d */ /* 0x000fea0003800000 */
[----:B------:R-:W0:Y:S01]  /*0080*/  LDC.64 R2, c[0x0][0x380] ;  /* 0x0000e000ff027b82 */ /* 0x000e220000000a00 */
[----:B------:R-:W1:Y:S07]  /*0090*/  LDCU.64 UR4, c[0x0][0x358] ;  /* 0x00006b00ff0477ac */ /* 0x000e6e0008000a00 */
[----:B------:R-:W2:Y:S08]  /*00a0*/  LDC.64 R4, c[0x0][0x388] ;  /* 0x0000e200ff047b82 */ /* 0x000eb00000000a00 */
[----:B------:R-:W3:Y:S01]  /*00b0*/  LDC.64 R6, c[0x0][0x390] ;  /* 0x0000e400ff067b82 */ /* 0x000ee20000000a00 */
[----:B0-----:R-:W-:-:S06]  /*00c0*/  IMAD.WIDE R2, R9, 0x4, R2 ;  /* 0x0000000409027825 */ /* 0x001fcc00078e0202 */
[----:B-1----:R-:W4:Y:S01]  /*00d0*/  LDG.E R2, desc[UR4][R2.64] ;  /* 0x0000000402027981 */ /* 0x002f22000c1e1900 */
[----:B--2---:R-:W-:-:S06]  /*00e0*/  IMAD.WIDE R4, R9, 0x4, R4 ;  /* 0x0000000409047825 */ /* 0x004fcc00078e0204 */
[----:B------:R-:W4:Y:S01]  /*00f0*/  LDG.E R5, desc[UR4][R4.64] ;  /* 0x0000000404057981 */ /* 0x000f22000c1e1900 */
[----:B---3--:R-:W-:-:S04]  /*0100*/  IMAD.WIDE R6, R9, 0x4, R6 ;  /* 0x0000000409067825 */ /* 0x008fc800078e0206 */
[----:B----4-:R-:W-:-:S05]  /*0110*/  FADD R9, R2, R5 ;  /* 0x0000000502097221 */ /* 0x010fca0000000000 */
[----:B------:R-:W-:Y:S01]  /*0120*/  STG.E desc[UR4][R6.64], R9 ;  /* 0x0000000906007986 */ /* 0x000fe2000c101904 */
[----:B------:R-:W-:Y:S05]  /*0130*/  EXIT ;  /* 0x000000000000794d */ /* 0x000fea0003800000 */
.L_x_0:
[----:B------:R-:W-:-:S00]  /*0140*/  BRA `(.L_x_0) ;  /* 0xfffffffc00fc7947 */ /* 0x000fc0000383ffff */
[----:B------:R-:W-:-:S00]  /*0150*/  NOP ;  /* 0x0000000000007918 */ /* 0x000fc00000000000 */
        /* <DEDUP_REMOVED lines=10> */
.L_x_1:


//--------------------- .nv.shared.reserved.0     --------------------------
	.section	.nv.shared.reserved.0,"aw",@nobits
	.weak		__nv_reservedSMEM_offset_0_alias
	.size		__nv_reservedSMEM_offset_0_alias, 0, 64
	.other		__nv_reservedSMEM_offset_0_alias,@"STO_CUDA_RESERVED_SHARED STV_DEFAULT"
__nv_reservedSMEM_offset_0_alias:
	.zero		0
	.zero		64


//--------------------- .nv.constant0._Z12vecAddKernelPfS_S_i --------------------------
	.section	.nv.constant0._Z12vecAddKernelPfS_S_i,"a",@progbits
	.sectionflags	@""
	.align	4
.nv.constant0._Z12vecAddKernelPfS_S_i:
	.zero		924


//--------------------- SYMBOLS --------------------------

	.type		.nv.reservedSmem.offset0,@object
	.size		.nv.reservedSmem.offset0,0x4
